	.headerflags	@"EF_CUDA_TEXMODE_UNIFIED EF_CUDA_64BIT_ADDRESS EF_CUDA_ACCELERATORS EF_CUDA_SM90 EF_CUDA_VIRTUAL_SM(EF_CUDA_SM90)"
	.elftype	@"ET_EXEC"


//--------------------- .nv.info                  --------------------------
	.section	.nv.info,"",@"SHT_CUDA_INFO"
	.align	4


	//----- nvinfo : EIATTR_REGCOUNT
	.align		4
        /*0000*/ 	.byte	0x04, 0x2f
        /*0002*/ 	.short	(.L_3 - .L_2)
	.align		4
.L_2:
        /*0004*/ 	.word	index@(triton_poi_fused__native_batch_norm_legit_no_training_cat_relu_57)
        /*0008*/ 	.word	0x00000038


	//----- nvinfo : EIATTR_MIN_STACK_SIZE
	.align		4
.L_3:
        /*000c*/ 	.byte	0x04, 0x12
        /*000e*/ 	.short	(.L_5 - .L_4)
	.align		4
.L_4:
        /*0010*/ 	.word	index@(triton_poi_fused__native_batch_norm_legit_no_training_cat_relu_57)
        /*0014*/ 	.word	0x00000000


	//----- nvinfo : EIATTR_FRAME_SIZE
	.align		4
.L_5:
        /*0018*/ 	.byte	0x04, 0x11
        /*001a*/ 	.short	(.L_7 - .L_6)
	.align		4
.L_6:
        /*001c*/ 	.word	index@(triton_poi_fused__native_batch_norm_legit_no_training_cat_relu_57)
        /*0020*/ 	.word	0x00000000


	//----- nvinfo : EIATTR_MIN_STACK_SIZE
	.align		4
.L_7:
        /*0024*/ 	.byte	0x04, 0x12
        /*0026*/ 	.short	(.L_9 - .L_8)
	.align		4
.L_8:
        /*0028*/ 	.word	index@(triton_poi_fused__native_batch_norm_legit_no_training_cat_relu_57)
        /*002c*/ 	.word	0x00000000
.L_9:


//--------------------- .nv.info.triton_poi_fused__native_batch_norm_legit_no_training_cat_relu_57 --------------------------
	.section	.nv.info.triton_poi_fused__native_batch_norm_legit_no_training_cat_relu_57,"",@"SHT_CUDA_INFO"
	.sectionflags	@""
	.align	4


	//----- nvinfo : EIATTR_CUDA_API_VERSION
	.align		4
        /*0000*/ 	.byte	0x04, 0x37
        /*0002*/ 	.short	(.L_11 - .L_10)
.L_10:
        /*0004*/ 	.word	0x0000007c


	//----- nvinfo : EIATTR_KPARAM_INFO
	.align		4
.L_11:
        /*0008*/ 	.byte	0x04, 0x17
        /*000a*/ 	.short	(.L_13 - .L_12)
.L_12:
        /*000c*/ 	.word	0x00000000
        /*0010*/ 	.short	0x0008
        /*0012*/ 	.short	0x0040
        /*0014*/ 	.byte	0x00, 0xf0, 0x11, 0x00


	//----- nvinfo : EIATTR_KPARAM_INFO
	.align		4
.L_13:
        /*0018*/ 	.byte	0x04, 0x17
        /*001a*/ 	.short	(.L_15 - .L_14)
.L_14:
        /*001c*/ 	.word	0x00000000
        /*0020*/ 	.short	0x0007
        /*0022*/ 	.short	0x0038
        /*0024*/ 	.byte	0x00, 0xf4, 0x21, 0x00


	//----- nvinfo : EIATTR_KPARAM_INFO
	.align		4
.L_15:
        /*0028*/ 	.byte	0x04, 0x17
        /*002a*/ 	.short	(.L_17 - .L_16)
.L_16:
        /*002c*/ 	.word	0x00000000
        /*0030*/ 	.short	0x0006
        /*0032*/ 	.short	0x0030
        /*0034*/ 	.byte	0x00, 0xf4, 0x21, 0x00


	//----- nvinfo : EIATTR_KPARAM_INFO
	.align		4
.L_17:
        /*0038*/ 	.byte	0x04, 0x17
        /*003a*/ 	.short	(.L_19 - .L_18)
.L_18:
        /*003c*/ 	.word	0x00000000
        /*0040*/ 	.short	0x0005
        /*0042*/ 	.short	0x0028
        /*0044*/ 	.byte	0x00, 0xf4, 0x21, 0x00


	//----- nvinfo : EIATTR_KPARAM_INFO
	.align		4
.L_19:
        /*0048*/ 	.byte	0x04, 0x17
        /*004a*/ 	.short	(.L_21 - .L_20)
.L_20:
        /*004c*/ 	.word	0x00000000
        /*0050*/ 	.short	0x0004
        /*0052*/ 	.short	0x0020
        /*0054*/ 	.byte	0x00, 0xf4, 0x21, 0x00


	//----- nvinfo : EIATTR_KPARAM_INFO
	.align		4
.L_21:
        /*0058*/ 	.byte	0x04, 0x17
        /*005a*/ 	.short	(.L_23 - .L_22)
.L_22:
        /*005c*/ 	.word	0x00000000
        /*0060*/ 	.short	0x0003
        /*0062*/ 	.short	0x0018
        /*0064*/ 	.byte	0x00, 0xf4, 0x21, 0x00


	//----- nvinfo : EIATTR_KPARAM_INFO
	.align		4
.L_23:
        /*0068*/ 	.byte	0x04, 0x17
        /*006a*/ 	.short	(.L_25 - .L_24)
.L_24:
        /*006c*/ 	.word	0x00000000
        /*0070*/ 	.short	0x0002
        /*0072*/ 	.short	0x0010
        /*0074*/ 	.byte	0x00, 0xf4, 0x21, 0x00


	//----- nvinfo : EIATTR_KPARAM_INFO
	.align		4
.L_25:
        /*0078*/ 	.byte	0x04, 0x17
        /*007a*/ 	.short	(.L_27 - .L_26)
.L_26:
        /*007c*/ 	.word	0x00000000
        /*0080*/ 	.short	0x0001
        /*0082*/ 	.short	0x0008
        /*0084*/ 	.byte	0x00, 0xf4, 0x21, 0x00


	//----- nvinfo : EIATTR_KPARAM_INFO
	.align		4
.L_27:
        /*0088*/ 	.byte	0x04, 0x17
        /*008a*/ 	.short	(.L_29 - .L_28)
.L_28:
        /*008c*/ 	.word	0x00000000
        /*0090*/ 	.short	0x0000
        /*0092*/ 	.short	0x0000
        /*0094*/ 	.byte	0x00, 0xf4, 0x21, 0x00


	//----- nvinfo : EIATTR_SPARSE_MMA_MASK
	.align		4
.L_29:
        /*0098*/ 	.byte	0x03, 0x50
        /*009a*/ 	.short	0x0000


	//----- nvinfo : EIATTR_MAXREG_COUNT
	.align		4
        /*009c*/ 	.byte	0x03, 0x1b
        /*009e*/ 	.short	0x00ff


	//----- nvinfo : EIATTR_EXIT_INSTR_OFFSETS
	.align		4
        /*00a0*/ 	.byte	0x04, 0x1c
        /*00a2*/ 	.short	(.L_31 - .L_30)


	//   ....[0]....
.L_30:
        /*00a4*/ 	.word	0x00001220


	//   ....[1]....
        /*00a8*/ 	.word	0x00001240


	//----- nvinfo : EIATTR_REQNTID
	.align		4
.L_31:
        /*00ac*/ 	.byte	0x04, 0x10
        /*00ae*/ 	.short	(.L_33 - .L_32)
.L_32:
        /*00b0*/ 	.word	0x00000080
        /*00b4*/ 	.word	0x00000001
        /*00b8*/ 	.word	0x00000001


	//----- nvinfo : EIATTR_CBANK_PARAM_SIZE
	.align		4
.L_33:
        /*00bc*/ 	.byte	0x03, 0x19
        /*00be*/ 	.short	0x0044


	//----- nvinfo : EIATTR_PARAM_CBANK
	.align		4
        /*00c0*/ 	.byte	0x04, 0x0a
        /*00c2*/ 	.short	(.L_35 - .L_34)
	.align		4
.L_34:
        /*00c4*/ 	.word	index@(.nv.constant0.triton_poi_fused__native_batch_norm_legit_no_training_cat_relu_57)
        /*00c8*/ 	.short	0x0210
        /*00ca*/ 	.short	0x0044


	//----- nvinfo : EIATTR_SW_WAR
	.align		4
.L_35:
        /*00cc*/ 	.byte	0x04, 0x36
        /*00ce*/ 	.short	(.L_37 - .L_36)
.L_36:
        /*00d0*/ 	.word	0x00000008
.L_37:


//--------------------- .nv.callgraph             --------------------------
	.section	.nv.callgraph,"",@"SHT_CUDA_CALLGRAPH"
	.align	4
	.sectionentsize	8
	.align		4
        /*0000*/ 	.word	0x00000000
	.align		4
        /*0004*/ 	.word	0xffffffff
	.align		4
        /*0008*/ 	.word	0x00000000
	.align		4
        /*000c*/ 	.word	0xfffffffe
	.align		4
        /*0010*/ 	.word	0x00000000
	.align		4
        /*0014*/ 	.word	0xfffffffd
	.align		4
        /*0018*/ 	.word	0x00000000
	.align		4
        /*001c*/ 	.word	0xfffffffc


//--------------------- .nv.constant4             --------------------------
	.section	.nv.constant4,"a",@progbits
	.align	8
	.align		8
.nv.constant4:
        /*0000*/ 	.dword	_$_str
	.align		8
        /*0008*/ 	.dword	_$_str_$_2


//--------------------- .text.triton_poi_fused__native_batch_norm_legit_no_training_cat_relu_57 --------------------------
	.section	.text.triton_poi_fused__native_batch_norm_legit_no_training_cat_relu_57,"ax",@progbits
	.align	128
        .global         triton_poi_fused__native_batch_norm_legit_no_training_cat_relu_57
        .type           triton_poi_fused__native_batch_norm_legit_no_training_cat_relu_57,@function
        .size           triton_poi_fused__native_batch_norm_legit_no_training_cat_relu_57,(.L_x_1 - triton_poi_fused__native_batch_norm_legit_no_training_cat_relu_57)
        .other          triton_poi_fused__native_batch_norm_legit_no_training_cat_relu_57,@"STO_CUDA_ENTRY STV_DEFAULT"
triton_poi_fused__native_batch_norm_legit_no_training_cat_relu_57:
.text.triton_poi_fused__native_batch_norm_legit_no_training_cat_relu_57:
[----:B------:R-:W0:Y:S01]  /*0000*/  LDC R1, c[0x0][0x28] ;  /* 0x00000a00ff017b82 */ /* 0x000e220000000800 */
[----:B------:R-:W1:Y:S07]  /*0010*/  S2R R0, SR_TID.X ;  /* 0x0000000000007919 */ /* 0x000e6e0000002100 */
[----:B------:R-:W2:Y:S01]  /*0020*/  LDC.64 R2, c[0x0][0x228] ;  /* 0x00008a00ff027b82 */ /* 0x000ea20000000a00 */
[----:B------:R-:W-:Y:S01]  /*0030*/  IMAD.MOV.U32 R4, RZ, RZ, RZ ;  /* 0x000000ffff047224 */ /* 0x000fe200078e00ff */
[----:B------:R-:W-:Y:S01]  /*0040*/  ULDC.64 UR4, c[0x0][0x208] ;  /* 0x0000820000047ab9 */ /* 0x000fe20000000a00 */
[----:B------:R-:W3:Y:S01]  /*0050*/  S2R R49, SR_CTAID.X ;  /* 0x0000000000317919 */ /* 0x000ee20000002500 */
[----:B------:R-:W-:Y:S01]  /*0060*/  IMAD.MOV.U32 R18, RZ, RZ, RZ ;  /* 0x000000ffff127224 */ /* 0x000fe200078e00ff */
[----:B------:R-:W-:Y:S01]  /*0070*/  CS2R R10, SRZ ;  /* 0x00000000000a7805 */ /* 0x000fe2000001ff00 */
[----:B------:R-:W-:-:S02]  /*0080*/  IMAD.MOV.U32 R22, RZ, RZ, RZ ;  /* 0x000000ffff167224 */ /* 0x000fc400078e00ff */
[----:B------:R-:W-:Y:S01]  /*0090*/  IMAD.MOV.U32 R48, RZ, RZ, RZ ;  /* 0x000000ffff307224 */ /* 0x000fe200078e00ff */
[----:B------:R-:W4:Y:S01]  /*00a0*/  LDC.64 R26, c[0x0][0x230] ;  /* 0x00008c00ff1a7b82 */ /* 0x000f220000000a00 */
[----:B------:R-:W-:Y:S02]  /*00b0*/  IMAD.MOV.U32 R16, RZ, RZ, RZ ;  /* 0x000000ffff107224 */ /* 0x000fe400078e00ff */
[----:B------:R-:W-:-:S05]  /*00c0*/  IMAD.MOV.U32 R34, RZ, RZ, 0x3e800000 ;  /* 0x3e800000ff227424 */ /* 0x000fca00078e00ff */
[----:B------:R-:W5:Y:S08]  /*00d0*/  LDC.64 R24, c[0x0][0x220] ;  /* 0x00008800ff187b82 */ /* 0x000f700000000a00 */
[----:B------:R-:W2:Y:S01]  /*00e0*/  LDC.64 R14, c[0x0][0x238] ;  /* 0x00008e00ff0e7b82 */ /* 0x000ea20000000a00 */
[----:B------:R-:W-:Y:S02]  /*00f0*/  CS2R R36, SRZ ;  /* 0x0000000000247805 */ /* 0x000fe4000001ff00 */
[----:B------:R-:W-:Y:S01]  /*0100*/  CS2R R30, SRZ ;  /* 0x00000000001e7805 */ /* 0x000fe2000001ff00 */
[----:B------:R-:W-:Y:S01]  /*0110*/  IMAD.MOV.U32 R40, RZ, RZ, RZ ;  /* 0x000000ffff287224 */ /* 0x000fe200078e00ff */
[----:B------:R-:W-:Y:S01]  /*0120*/  CS2R R38, SRZ ;  /* 0x0000000000267805 */ /* 0x000fe2000001ff00 */
[----:B------:R-:W-:Y:S01]  /*0130*/  IMAD.MOV.U32 R35, RZ, RZ, RZ ;  /* 0x000000ffff237224 */ /* 0x000fe200078e00ff */
[----:B------:R-:W-:Y:S01]  /*0140*/  CS2R R32, SRZ ;  /* 0x0000000000207805 */ /* 0x000fe2000001ff00 */
[----:B-1----:R-:W-:Y:S01]  /*0150*/  IMAD.SHL.U32 R0, R0, 0x4, RZ ;  /* 0x0000000400007824 */ /* 0x002fe200078e00ff */
[----:B------:R-:W1:Y:S01]  /*0160*/  LDC.64 R52, c[0x0][0x210] ;  /* 0x00008400ff347b82 */ /* 0x000e620000000a00 */
[----:B------:R-:W-:Y:S01]  /*0170*/  ULDC.64 UR6, c[0x0][0x218] ;  /* 0x0000860000067ab9 */ /* 0x000fe20000000a00 */
[----:B---3--:R-:W-:-:S02]  /*0180*/  SHF.R.S32.HI R7, RZ, 0x15, R49 ;  /* 0x00000015ff077819 */ /* 0x008fc40000011431 */
[----:B------:R-:W-:Y:S02]  /*0190*/  LOP3.LUT R0, R0, 0x1fc, RZ, 0xc0, !PT ;  /* 0x000001fc00007812 */ /* 0x000fe400078ec0ff */
[----:B------:R-:W-:-:S03]  /*01a0*/  SGXT R7, R7, 0x1 ;  /* 0x000000010707781a */ /* 0x000fc60000000200 */
[----:B------:R-:W-:-:S04]  /*01b0*/  IMAD R49, R49, 0x400, R0 ;  /* 0x0000040031317824 */ /* 0x000fc800078e0200 */
[----:B------:R-:W-:Y:S01]  /*01c0*/  VIADD R17, R49, 0x200 ;  /* 0x0000020031117836 */ /* 0x000fe20000000000 */
[----:B------:R-:W-:Y:S02]  /*01d0*/  LEA.HI R0, R7, R49, RZ, 0x6 ;  /* 0x0000003107007211 */ /* 0x000fe400078f30ff */
[----:B------:R-:W-:Y:S02]  /*01e0*/  ISETP.GE.AND P1, PT, R49, 0x12500, PT ;  /* 0x000125003100780c */ /* 0x000fe40003f26270 */
[----:B------:R-:W-:Y:S02]  /*01f0*/  SHF.R.S32.HI R5, RZ, 0x6, R0 ;  /* 0x00000006ff057819 */ /* 0x000fe40000011400 */
[----:B------:R-:W-:-:S03]  /*0200*/  LEA.HI R7, R7, R17, RZ, 0x6 ;  /* 0x0000001107077211 */ /* 0x000fc600078f30ff */
[----:B------:R-:W-:-:S05]  /*0210*/  IMAD.HI R4, R5, -0x2053e08b, R4 ;  /* 0xdfac1f7505047827 */ /* 0x000fca00078e0204 */
[----:B------:R-:W-:-:S04]  /*0220*/  SHF.R.U32.HI R9, RZ, 0x1f, R4 ;  /* 0x0000001fff097819 */ /* 0x000fc80000011604 */
[----:B------:R-:W-:Y:S02]  /*0230*/  LEA.HI.SX32 R9, R4, R9, 0x18 ;  /* 0x0000000904097211 */ /* 0x000fe400078fc2ff */
[----:B------:R-:W-:-:S03]  /*0240*/  SHF.R.S32.HI R19, RZ, 0x6, R7 ;  /* 0x00000006ff137819 */ /* 0x000fc60000011407 */
[----:B------:R-:W-:Y:S01]  /*0250*/  IMAD R45, R9, -0x125, R5 ;  /* 0xfffffedb092d7824 */ /* 0x000fe200078e0205 */
[----:B------:R-:W-:Y:S01]  /*0260*/  CS2R R8, SRZ ;  /* 0x0000000000087805 */ /* 0x000fe2000001ff00 */
[----:B------:R-:W-:-:S04]  /*0270*/  IMAD.HI R6, R19, -0x2053e08b, R18 ;  /* 0xdfac1f7513067827 */ /* 0x000fc800078e0212 */
[----:B--2---:R-:W-:Y:S01]  /*0280*/  IMAD.WIDE R4, R45, 0x4, R2 ;  /* 0x000000042d047825 */ /* 0x004fe200078e0202 */
[----:B------:R-:W-:-:S04]  /*0290*/  SHF.R.U32.HI R7, RZ, 0x1f, R6 ;  /* 0x0000001fff077819 */ /* 0x000fc80000011606 */
[----:B------:R-:W2:Y:S01]  /*02a0*/  @!P1 LDG.E.EL R9, desc[UR4][R4.64] ;  /* 0x0000000404099981 */ /* 0x000ea2000c2e1900 */
[----:B------:R-:W-:Y:S02]  /*02b0*/  LEA.HI.SX32 R7, R6, R7, 0x18 ;  /* 0x0000000706077211 */ /* 0x000fe400078fc2ff */
[----:B------:R-:W-:Y:S01]  /*02c0*/  ISETP.GE.AND P0, PT, R17, 0x12500, PT ;  /* 0x000125001100780c */ /* 0x000fe20003f06270 */
[----:B------:R-:W3:Y:S02]  /*02d0*/  @!P1 LDG.E.EL R8, desc[UR4][R4.64] ;  /* 0x0000000404089981 */ /* 0x000ee4000c2e1900 */
[----:B------:R-:W-:Y:S02]  /*02e0*/  IMAD R18, R7, -0x125, R19 ;  /* 0xfffffedb07127824 */ /* 0x000fe400078e0213 */
[----:B------:R-:W5:Y:S01]  /*02f0*/  @!P1 LDG.E.EL R10, desc[UR4][R4.64] ;  /* 0x00000004040a9981 */ /* 0x000f62000c2e1900 */
[----:B------:R-:W-:Y:S02]  /*0300*/  IMAD.MOV.U32 R7, RZ, RZ, RZ ;  /* 0x000000ffff077224 */ /* 0x000fe400078e00ff */
[----:B------:R-:W-:-:S05]  /*0310*/  IMAD.WIDE R2, R18, 0x4, R2 ;  /* 0x0000000412027825 */ /* 0x000fca00078e0202 */
[----:B------:R-:W5:Y:S01]  /*0320*/  @!P0 LDG.E.EL R7, desc[UR4][R2.64] ;  /* 0x0000000402078981 */ /* 0x000f62000c2e1900 */
[----:B------:R-:W-:-:S03]  /*0330*/  IMAD.MOV.U32 R6, RZ, RZ, RZ ;  /* 0x000000ffff067224 */ /* 0x000fc600078e00ff */
[----:B------:R-:W5:Y:S04]  /*0340*/  @!P0 LDG.E.EL R11, desc[UR4][R2.64] ;  /* 0x00000004020b8981 */ /* 0x000f68000c2e1900 */
[----:B------:R1:W5:Y:S04]  /*0350*/  @!P1 LDG.E.EL R6, desc[UR4][R4.64] ;  /* 0x0000000404069981 */ /* 0x000368000c2e1900 */
[----:B------:R-:W5:Y:S01]  /*0360*/  @!P0 LDG.E.EL R22, desc[UR4][R2.64] ;  /* 0x0000000402168981 */ /* 0x000f62000c2e1900 */
[----:B------:R-:W-:-:S04]  /*0370*/  IMAD.HI R23, R49, -0x2053e08b, R48 ;  /* 0xdfac1f7531177827 */ /* 0x000fc800078e0230 */
[----:B------:R-:W-:Y:S01]  /*0380*/  IMAD.HI R29, R17, -0x2053e08b, R16 ;  /* 0xdfac1f75111d7827 */ /* 0x000fe200078e0210 */
[----:B-1----:R-:W-:Y:S01]  /*0390*/  SHF.R.U32.HI R4, RZ, 0x1f, R23 ;  /* 0x0000001fff047819 */ /* 0x002fe20000011617 */
[----:B------:R1:W5:Y:S01]  /*03a0*/  @!P0 LDG.E.EL R16, desc[UR4][R2.64] ;  /* 0x0000000402108981 */ /* 0x000362000c2e1900 */
[----:B------:R-:W-:Y:S02]  /*03b0*/  LOP3.LUT R5, R0, 0xffffffc0, RZ, 0xc0, !PT ;  /* 0xffffffc000057812 */ /* 0x000fe400078ec0ff */
[----:B------:R-:W-:Y:S02]  /*03c0*/  LEA.HI.SX32 R23, R23, R4, 0x12 ;  /* 0x0000000417177211 */ /* 0x000fe400078f92ff */
[----:B------:R-:W-:Y:S01]  /*03d0*/  SHF.R.U32.HI R0, RZ, 0x1f, R29 ;  /* 0x0000001fff007819 */ /* 0x000fe2000001161d */
[----:B------:R-:W-:Y:S02]  /*03e0*/  IMAD.IADD R5, R49, 0x1, -R5 ;  /* 0x0000000131057824 */ /* 0x000fe400078e0a05 */
[----:B------:R-:W-:Y:S01]  /*03f0*/  IMAD R20, R23, 0x300, RZ ;  /* 0x0000030017147824 */ /* 0x000fe200078e02ff */
[----:B------:R-:W-:Y:S01]  /*0400*/  LEA.HI.SX32 R29, R29, R0, 0x12 ;  /* 0x000000001d1d7211 */ /* 0x000fe200078f92ff */
[----:B------:R-:W-:Y:S01]  /*0410*/  IMAD.SHL.U32 R0, R45, 0x40, RZ ;  /* 0x000000402d007824 */ /* 0x000fe200078e00ff */
[----:B------:R-:W-:-:S02]  /*0420*/  SHF.R.S32.HI R48, RZ, 0x1f, R5 ;  /* 0x0000001fff307819 */ /* 0x000fc40000011405 */
[--C-:B------:R-:W-:Y:S01]  /*0430*/  SHF.R.S32.HI R12, RZ, 0x1f, R20.reuse ;  /* 0x0000001fff0c7819 */ /* 0x100fe20000011414 */
[----:B------:R-:W-:Y:S01]  /*0440*/  IMAD R4, R29, 0x300, RZ ;  /* 0x000003001d047824 */ /* 0x000fe200078e02ff */
[----:B------:R-:W-:Y:S02]  /*0450*/  IADD3 R20, P2, P3, R0, R5, R20 ;  /* 0x0000000500147210 */ /* 0x000fe40007b5e014 */
[----:B------:R-:W-:Y:S01]  /*0460*/  SHF.R.S32.HI R21, RZ, 0x1f, R0 ;  /* 0x0000001fff157819 */ /* 0x000fe20000011400 */
[----:B------:R-:W-:-:S03]  /*0470*/  IMAD.SHL.U32 R0, R18, 0x40, RZ ;  /* 0x0000004012007824 */ /* 0x000fc600078e00ff */
[----:B------:R-:W-:Y:S02]  /*0480*/  IADD3.X R21, R21, R48, R12, P2, P3 ;  /* 0x0000003015157210 */ /* 0x000fe400017e640c */
[--C-:B------:R-:W-:Y:S02]  /*0490*/  IADD3 R19, P3, P5, R0, R5, R4.reuse ;  /* 0x0000000500137210 */ /* 0x100fe40007d7e004 */
[----:B------:R-:W-:Y:S02]  /*04a0*/  SHF.R.S32.HI R4, RZ, 0x1f, R4 ;  /* 0x0000001fff047819 */ /* 0x000fe40000011404 */
[----:B------:R-:W-:-:S04]  /*04b0*/  SHF.R.S32.HI R5, RZ, 0x1f, R0 ;  /* 0x0000001fff057819 */ /* 0x000fc80000011400 */
[----:B------:R-:W-:Y:S01]  /*04c0*/  IADD3.X R48, R5, R48, R4, P3, P5 ;  /* 0x0000003005307210 */ /* 0x000fe20001fea404 */
[----:B----4-:R-:W-:-:S05]  /*04d0*/  IMAD.WIDE R12, R45, 0x4, R26 ;  /* 0x000000042d0c7825 */ /* 0x010fca00078e021a */
[----:B------:R-:W4:Y:S04]  /*04e0*/  @!P1 LDG.E.EL R30, desc[UR4][R12.64] ;  /* 0x000000040c1e9981 */ /* 0x000f28000c2e1900 */
[----:B------:R-:W4:Y:S04]  /*04f0*/  @!P1 LDG.E.EL R40, desc[UR4][R12.64] ;  /* 0x000000040c289981 */ /* 0x000f28000c2e1900 */
[----:B------:R-:W4:Y:S01]  /*0500*/  @!P1 LDG.E.EL R37, desc[UR4][R12.64] ;  /* 0x000000040c259981 */ /* 0x000f22000c2e1900 */
[----:B01----:R-:W-:Y:S01]  /*0510*/  CS2R R2, SRZ ;  /* 0x0000000000027805 */ /* 0x003fe2000001ff00 */
[----:B------:R-:W-:-:S04]  /*0520*/  IMAD.WIDE R26, R18, 0x4, R26 ;  /* 0x00000004121a7825 */ /* 0x000fc800078e021a */
[----:B------:R-:W-:Y:S02]  /*0530*/  IMAD R50, R29, -0x4940, R17 ;  /* 0xffffb6c01d327824 */ /* 0x000fe400078e0211 */
[----:B--2---:R-:W-:Y:S01]  /*0540*/  FADD R9, R9, 9.9999997473787516356e-06 ;  /* 0x3727c5ac09097421 */ /* 0x004fe20000000000 */
[----:B---3--:R-:W-:-:S05]  /*0550*/  FADD R8, R8, 9.9999997473787516356e-06 ;  /* 0x3727c5ac08087421 */ /* 0x008fca0000000000 */
[----:B------:R-:W0:Y:S01]  /*0560*/  MUFU.SQRT R9, R9 ;  /* 0x0000000900097308 */ /* 0x000e220000002000 */
[----:B-----5:R-:W-:-:S07]  /*0570*/  FADD R10, R10, 9.9999997473787516356e-06 ;  /* 0x3727c5ac0a0a7421 */ /* 0x020fce0000000000 */
[----:B------:R-:W1:Y:S01]  /*0580*/  MUFU.SQRT R8, R8 ;  /* 0x0000000800087308 */ /* 0x000e620000002000 */
[----:B------:R-:W-:-:S07]  /*0590*/  FADD R7, R7, 9.9999997473787516356e-06 ;  /* 0x3727c5ac07077421 */ /* 0x000fce0000000000 */
[----:B------:R-:W2:Y:S01]  /*05a0*/  MUFU.SQRT R10, R10 ;  /* 0x0000000a000a7308 */ /* 0x000ea20000002000 */
[C---:B0-----:R-:W-:Y:S02]  /*05b0*/  FSETP.GT.AND P6, PT, R9.reuse, 8.50705917302346158658e+37, PT ;  /* 0x7e8000000900780b */ /* 0x041fe40003fc4000 */
[----:B------:R-:W-:Y:S01]  /*05c0*/  FSETP.GEU.AND P5, PT, R9, 1.175494350822287508e-38, PT ;  /* 0x008000000900780b */ /* 0x000fe20003fae000 */
[----:B------:R-:W-:-:S04]  /*05d0*/  FADD R6, R6, 9.9999997473787516356e-06 ;  /* 0x3727c5ac06067421 */ /* 0x000fc80000000000 */
[----:B------:R-:W0:Y:S01]  /*05e0*/  MUFU.SQRT R7, R7 ;  /* 0x0000000700077308 */ /* 0x000e220000002000 */
[----:B-1----:R-:W-:Y:S02]  /*05f0*/  FSETP.GT.AND P4, PT, R8, 8.50705917302346158658e+37, PT ;  /* 0x7e8000000800780b */ /* 0x002fe40003f84000 */
[----:B------:R-:W-:Y:S02]  /*0600*/  FSEL R0, R34, 1, P6 ;  /* 0x3f80000022007808 */ /* 0x000fe40003000000 */
[----:B--2---:R-:W-:-:S03]  /*0610*/  FSETP.GT.AND P3, PT, R10, 8.50705917302346158658e+37, PT ;  /* 0x7e8000000a00780b */ /* 0x004fc60003f64000 */
[----:B------:R-:W1:Y:S01]  /*0620*/  MUFU.SQRT R6, R6 ;  /* 0x0000000600067308 */ /* 0x000e620000002000 */
[----:B------:R-:W-:Y:S01]  /*0630*/  FSETP.GEU.AND P2, PT, R8, 1.175494350822287508e-38, PT ;  /* 0x008000000800780b */ /* 0x000fe20003f4e000 */
[----:B------:R-:W-:Y:S01]  /*0640*/  @P6 FMUL R9, R9, 0.25 ;  /* 0x3e80000009096820 */ /* 0x000fe20000400000 */
[----:B------:R-:W-:Y:S01]  /*0650*/  @!P5 FMUL R0, R0, 16777216 ;  /* 0x4b8000000000d820 */ /* 0x000fe20000400000 */
[----:B------:R-:W-:Y:S02]  /*0660*/  FSEL R5, R34, 1, P4 ;  /* 0x3f80000022057808 */ /* 0x000fe40002000000 */
[----:B------:R-:W-:Y:S01]  /*0670*/  @!P5 FMUL R9, R9, 16777216 ;  /* 0x4b8000000909d820 */ /* 0x000fe20000400000 */
[C---:B0-----:R-:W-:Y:S01]  /*0680*/  FSETP.GT.AND P5, PT, R7.reuse, 8.50705917302346158658e+37, PT ;  /* 0x7e8000000700780b */ /* 0x041fe20003fa4000 */
[----:B------:R-:W-:Y:S01]  /*0690*/  @P4 FMUL R8, R8, 0.25 ;  /* 0x3e80000008084820 */ /* 0x000fe20000400000 */
[----:B------:R-:W-:Y:S02]  /*06a0*/  FSETP.GEU.AND P4, PT, R10, 1.175494350822287508e-38, PT ;  /* 0x008000000a00780b */ /* 0x000fe40003f8e000 */
[----:B------:R-:W-:Y:S01]  /*06b0*/  FSEL R4, R34, 1, P3 ;  /* 0x3f80000022047808 */ /* 0x000fe20001800000 */
[----:B------:R-:W-:Y:S01]  /*06c0*/  @P3 FMUL R10, R10, 0.25 ;  /* 0x3e8000000a0a3820 */ /* 0x000fe20000400000 */
[----:B------:R-:W-:Y:S01]  /*06d0*/  FSETP.GEU.AND P3, PT, R7, 1.175494350822287508e-38, PT ;  /* 0x008000000700780b */ /* 0x000fe20003f6e000 */
[----:B------:R-:W-:Y:S01]  /*06e0*/  @!P2 FMUL R8, R8, 16777216 ;  /* 0x4b8000000808a820 */ /* 0x000fe20000400000 */
[----:B------:R-:W-:Y:S01]  /*06f0*/  @!P2 FMUL R5, R5, 16777216 ;  /* 0x4b8000000505a820 */ /* 0x000fe20000400000 */
[C---:B-1----:R-:W-:Y:S01]  /*0700*/  FSETP.GT.AND P2, PT, R6.reuse, 8.50705917302346158658e+37, PT ;  /* 0x7e8000000600780b */ /* 0x042fe20003f44000 */
[----:B------:R-:W0:Y:S01]  /*0710*/  MUFU.RCP R41, R9 ;  /* 0x0000000900297308 */ /* 0x000e220000001000 */
[----:B------:R-:W-:-:S02]  /*0720*/  FSETP.GEU.AND P6, PT, R6, 1.175494350822287508e-38, PT ;  /* 0x008000000600780b */ /* 0x000fc40003fce000 */
[----:B------:R-:W-:-:S06]  /*0730*/  @P5 FMUL R7, R7, 0.25 ;  /* 0x3e80000007075820 */ /* 0x000fcc0000400000 */
[----:B------:R-:W-:-:S03]  /*0740*/  @!P3 FMUL R7, R7, 16777216 ;  /* 0x4b8000000707b820 */ /* 0x000fc60000400000 */
[----:B------:R-:W-:-:S03]  /*0750*/  @P2 FMUL R6, R6, 0.25 ;  /* 0x3e80000006062820 */ /* 0x000fc60000400000 */
[----:B------:R-:W1:Y:S01]  /*0760*/  MUFU.RCP R7, R7 ;  /* 0x0000000700077308 */ /* 0x000e620000001000 */
[----:B------:R-:W-:Y:S01]  /*0770*/  @!P6 FMUL R6, R6, 16777216 ;  /* 0x4b8000000606e820 */ /* 0x000fe20000400000 */
[----:B0-----:R-:W-:Y:S01]  /*0780*/  FMUL R41, R41, R0 ;  /* 0x0000000029297220 */ /* 0x001fe20000400000 */
[----:B------:R-:W-:Y:S01]  /*0790*/  FSEL R0, R34, 1, P5 ;  /* 0x3f80000022007808 */ /* 0x000fe20002800000 */
[----:B------:R-:W-:-:S04]  /*07a0*/  FADD R46, R11, 9.9999997473787516356e-06 ;  /* 0x3727c5ac0b2e7421 */ /* 0x000fc80000000000 */
[----:B------:R0:W2:Y:S01]  /*07b0*/  MUFU.RCP R44, R6 ;  /* 0x00000006002c7308 */ /* 0x0000a20000001000 */
[----:B------:R-:W-:Y:S01]  /*07c0*/  @!P3 FMUL R0, R0, 16777216 ;  /* 0x4b8000000000b820 */ /* 0x000fe20000400000 */
[----:B------:R-:W-:-:S03]  /*07d0*/  FSEL R9, R34, 1, P2 ;  /* 0x3f80000022097808 */ /* 0x000fc60001000000 */
[----:B-1----:R-:W-:-:S03]  /*07e0*/  FMUL R0, R7, R0 ;  /* 0x0000000007007220 */ /* 0x002fc60000400000 */
[----:B------:R-:W1:Y:S01]  /*07f0*/  MUFU.SQRT R46, R46 ;  /* 0x0000002e002e7308 */ /* 0x000e620000002000 */
[----:B0-----:R-:W-:Y:S01]  /*0800*/  CS2R R6, SRZ ;  /* 0x0000000000067805 */ /* 0x001fe2000001ff00 */
[----:B------:R-:W-:Y:S01]  /*0810*/  @!P6 FMUL R9, R9, 16777216 ;  /* 0x4b8000000909e820 */ /* 0x000fe20000400000 */
[C---:B------:R-:W-:Y:S02]  /*0820*/  ISETP.GE.AND P3, PT, R45.reuse, 0x119, PT ;  /* 0x000001192d00780c */ /* 0x040fe40003f66270 */
[----:B------:R-:W-:Y:S01]  /*0830*/  ISETP.GT.AND P2, PT, R45, 0x118, !P1 ;  /* 0x000001182d00780c */ /* 0x000fe20004f44270 */
[----:B--2---:R-:W-:Y:S02]  /*0840*/  FMUL R44, R44, R9 ;  /* 0x000000092c2c7220 */ /* 0x004fe40000400000 */
[----:B------:R0:W2:Y:S01]  /*0850*/  MUFU.RCP R42, R8 ;  /* 0x00000008002a7308 */ /* 0x0000a20000001000 */
[----:B------:R3:W5:Y:S01]  /*0860*/  @!P1 LDG.E.EL R6, desc[UR4][R12.64] ;  /* 0x000000040c069981 */ /* 0x000762000c2e1900 */
[----:B------:R-:W-:Y:S01]  /*0870*/  @!P4 FMUL R10, R10, 16777216 ;  /* 0x4b8000000a0ac820 */ /* 0x000fe20000400000 */
[----:B------:R-:W-:-:S02]  /*0880*/  @!P4 FMUL R4, R4, 16777216 ;  /* 0x4b8000000404c820 */ /* 0x000fc40000400000 */
[----:B------:R-:W4:Y:S01]  /*0890*/  @!P0 LDG.E.EL R7, desc[UR4][R26.64] ;  /* 0x000000041a078981 */ /* 0x000f22000c2e1900 */
[----:B0-----:R-:W-:-:S04]  /*08a0*/  IMAD.WIDE R8, R45, 0x4, R24 ;  /* 0x000000042d087825 */ /* 0x001fc800078e0218 */
[----:B---3--:R-:W-:-:S04]  /*08b0*/  IMAD.WIDE R12, R45, 0x4, R14 ;  /* 0x000000042d0c7825 */ /* 0x008fc800078e020e */
[----:B------:R-:W-:Y:S01]  /*08c0*/  FADD R45, R22, 9.9999997473787516356e-06 ;  /* 0x3727c5ac162d7421 */ /* 0x000fe20000000000 */
[C---:B-1----:R-:W-:Y:S02]  /*08d0*/  FSETP.GT.AND P4, PT, R46.reuse, 8.50705917302346158658e+37, PT ;  /* 0x7e8000002e00780b */ /* 0x042fe40003f84000 */
[----:B------:R-:W-:Y:S01]  /*08e0*/  FSETP.GEU.AND P5, PT, R46, 1.175494350822287508e-38, PT ;  /* 0x008000002e00780b */ /* 0x000fe20003fae000 */
[----:B------:R-:W0:Y:S01]  /*08f0*/  MUFU.RCP R43, R10 ;  /* 0x0000000a002b7308 */ /* 0x000e220000001000 */
[----:B--2---:R-:W-:Y:S01]  /*0900*/  FMUL R42, R42, R5 ;  /* 0x000000052a2a7220 */ /* 0x004fe20000400000 */
[----:B------:R-:W2:Y:S01]  /*0910*/  @!P1 LDG.E.EL R35, desc[UR4][R8.64] ;  /* 0x0000000408239981 */ /* 0x000ea2000c2e1900 */
[----:B------:R-:W-:-:S03]  /*0920*/  IMAD.WIDE R24, R18, 0x4, R24 ;  /* 0x0000000412187825 */ /* 0x000fc600078e0218 */
[----:B------:R-:W3:Y:S02]  /*0930*/  @!P1 LDG.E.EL R38, desc[UR4][R8.64] ;  /* 0x0000000408269981 */ /* 0x000ee4000c2e1900 */
[----:B------:R-:W1:Y:S01]  /*0940*/  MUFU.SQRT R45, R45 ;  /* 0x0000002d002d7308 */ /* 0x000e620000002000 */
[----:B------:R-:W-:Y:S01]  /*0950*/  FSEL R28, R34, 1, P4 ;  /* 0x3f800000221c7808 */ /* 0x000fe20002000000 */
[----:B------:R-:W-:Y:S01]  /*0960*/  @P4 FMUL R46, R46, 0.25 ;  /* 0x3e8000002e2e4820 */ /* 0x000fe20000400000 */
[----:B------:R-:W2:Y:S03]  /*0970*/  @!P1 LDG.E.EL R39, desc[UR4][R8.64] ;  /* 0x0000000408279981 */ /* 0x000ea6000c2e1900 */
[----:B------:R-:W-:Y:S01]  /*0980*/  @!P5 FMUL R46, R46, 16777216 ;  /* 0x4b8000002e2ed820 */ /* 0x000fe20000400000 */
[----:B------:R-:W-:Y:S01]  /*0990*/  @!P5 FMUL R28, R28, 16777216 ;  /* 0x4b8000001c1cd820 */ /* 0x000fe20000400000 */
[----:B0-----:R-:W-:Y:S01]  /*09a0*/  FMUL R43, R43, R4 ;  /* 0x000000042b2b7220 */ /* 0x001fe20000400000 */
[----:B------:R0:W2:Y:S01]  /*09b0*/  @!P1 LDG.E.EL R36, desc[UR4][R8.64] ;  /* 0x0000000408249981 */ /* 0x0000a2000c2e1900 */
[----:B------:R-:W-:Y:S01]  /*09c0*/  IMAD.MOV.U32 R5, RZ, RZ, RZ ;  /* 0x000000ffff057224 */ /* 0x000fe200078e00ff */
[----:B------:R-:W-:Y:S01]  /*09d0*/  CS2R R10, SRZ ;  /* 0x00000000000a7805 */ /* 0x000fe2000001ff00 */
[----:B------:R-:W-:Y:S01]  /*09e0*/  IMAD R22, R23, -0x4940, R49 ;  /* 0xffffb6c017167824 */ /* 0x000fe200078e0231 */
[----:B------:R-:W2:Y:S01]  /*09f0*/  @!P0 LDG.E.EL R3, desc[UR4][R24.64] ;  /* 0x0000000418038981 */ /* 0x000ea2000c2e1900 */
[----:B-1----:R-:W-:-:S02]  /*0a00*/  FSETP.GT.AND P6, PT, R45, 8.50705917302346158658e+37, PT ;  /* 0x7e8000002d00780b */ /* 0x002fc40003fc4000 */
[----:B------:R-:W-:Y:S01]  /*0a10*/  FSETP.GEU.AND P5, PT, R45, 1.175494350822287508e-38, PT ;  /* 0x008000002d00780b */ /* 0x000fe20003fae000 */
[----:B------:R1:W1:Y:S01]  /*0a20*/  MUFU.RCP R47, R46 ;  /* 0x0000002e002f7308 */ /* 0x0002620000001000 */
[----:B------:R-:W-:Y:S01]  /*0a30*/  IMAD.MOV.U32 R4, RZ, RZ, RZ ;  /* 0x000000ffff047224 */ /* 0x000fe200078e00ff */
[----:B0-----:R-:W-:Y:S01]  /*0a40*/  CS2R R8, SRZ ;  /* 0x0000000000087805 */ /* 0x001fe2000001ff00 */
[----:B------:R-:W2:Y:S01]  /*0a50*/  @!P0 LDG.E.EL R2, desc[UR4][R24.64] ;  /* 0x0000000418028981 */ /* 0x000ea2000c2e1900 */
[----:B------:R-:W-:Y:S01]  /*0a60*/  ISETP.LT.AND P4, PT, R49, 0x12500, !P3 ;  /* 0x000125003100780c */ /* 0x000fe20005f81270 */
[----:B------:R-:W-:Y:S02]  /*0a70*/  IMAD.WIDE R14, R18, 0x4, R14 ;  /* 0x00000004120e7825 */ /* 0x000fe400078e020e */
[----:B------:R-:W2:Y:S03]  /*0a80*/  @!P0 LDG.E.EL R5, desc[UR4][R24.64] ;  /* 0x0000000418058981 */ /* 0x000ea6000c2e1900 */
[----:B------:R-:W-:Y:S01]  /*0a90*/  @P6 FMUL R45, R45, 0.25 ;  /* 0x3e8000002d2d6820 */ /* 0x000fe20000400000 */
[----:B------:R0:W2:Y:S03]  /*0aa0*/  @!P0 LDG.E.EL R4, desc[UR4][R24.64] ;  /* 0x0000000418048981 */ /* 0x0000a6000c2e1900 */
[----:B------:R-:W-:Y:S01]  /*0ab0*/  @!P5 FMUL R45, R45, 16777216 ;  /* 0x4b8000002d2dd820 */ /* 0x000fe20000400000 */
[----:B------:R-:W2:Y:S01]  /*0ac0*/  @!P0 LDG.E.EL R8, desc[UR4][R26.64] ;  /* 0x000000041a088981 */ /* 0x000ea2000c2e1900 */
[----:B-1----:R-:W-:-:S03]  /*0ad0*/  FSEL R46, R34, 1, P6 ;  /* 0x3f800000222e7808 */ /* 0x002fc60003000000 */
[----:B------:R-:W2:Y:S01]  /*0ae0*/  @!P0 LDG.E.EL R9, desc[UR4][R26.64] ;  /* 0x000000041a098981 */ /* 0x000ea2000c2e1900 */
[----:B------:R-:W1:Y:S01]  /*0af0*/  MUFU.RCP R45, R45 ;  /* 0x0000002d002d7308 */ /* 0x000e620000001000 */
[----:B0-----:R-:W-:Y:S02]  /*0b00*/  CS2R R24, SRZ ;  /* 0x0000000000187805 */ /* 0x001fe4000001ff00 */
[----:B------:R0:W2:Y:S01]  /*0b10*/  @!P0 LDG.E.EL R10, desc[UR4][R26.64] ;  /* 0x000000041a0a8981 */ /* 0x0000a2000c2e1900 */
[----:B------:R-:W-:Y:S02]  /*0b20*/  IMAD R23, R23, 0x4640, R22 ;  /* 0x0000464017177824 */ /* 0x000fe400078e0216 */
[----:B------:R-:W-:Y:S01]  /*0b30*/  @!P5 FMUL R46, R46, 16777216 ;  /* 0x4b8000002e2ed820 */ /* 0x000fe20000400000 */
[----:B------:R-:W-:Y:S01]  /*0b40*/  FMUL R28, R47, R28 ;  /* 0x0000001c2f1c7220 */ /* 0x000fe20000400000 */
[----:B------:R-:W4:Y:S04]  /*0b50*/  @!P1 LDG.E.EL R33, desc[UR4][R12.64] ;  /* 0x000000040c219981 */ /* 0x000f28000c2e1900 */
[----:B------:R-:W2:Y:S01]  /*0b60*/  @!P1 LDG.E.EL R31, desc[UR4][R12.64] ;  /* 0x000000040c1f9981 */ /* 0x000ea2000c2e1900 */
[----:B0-----:R-:W-:-:S03]  /*0b70*/  CS2R R26, SRZ ;  /* 0x00000000001a7805 */ /* 0x001fc6000001ff00 */
[----:B------:R-:W2:Y:S01]  /*0b80*/  @!P1 LDG.E.EL R32, desc[UR4][R12.64] ;  /* 0x000000040c209981 */ /* 0x000ea2000c2e1900 */
[----:B------:R-:W-:-:S03]  /*0b90*/  IMAD.WIDE R22, R23, 0x4, R52 ;  /* 0x0000000417167825 */ /* 0x000fc600078e0234 */
[----:B------:R0:W5:Y:S01]  /*0ba0*/  @!P1 LDG.E.EL R11, desc[UR4][R12.64] ;  /* 0x000000040c0b9981 */ /* 0x000162000c2e1900 */
[----:B------:R-:W-:-:S03]  /*0bb0*/  IMAD R47, R29, 0x4640, R50 ;  /* 0x000046401d2f7824 */ /* 0x000fc600078e0232 */
[----:B------:R-:W2:Y:S01]  /*0bc0*/  @!P0 LDG.E.EL R24, desc[UR4][R14.64] ;  /* 0x000000040e188981 */ /* 0x000ea2000c2e1900 */
[----:B-1----:R-:W-:-:S03]  /*0bd0*/  FMUL R29, R45, R46 ;  /* 0x0000002e2d1d7220 */ /* 0x002fc60000400000 */
[----:B------:R-:W2:Y:S01]  /*0be0*/  @!P0 LDG.E.EL R25, desc[UR4][R14.64] ;  /* 0x000000040e198981 */ /* 0x000ea2000c2e1900 */
[----:B0-----:R-:W-:-:S03]  /*0bf0*/  CS2R R12, SRZ ;  /* 0x00000000000c7805 */ /* 0x001fc6000001ff00 */
[----:B------:R-:W2:Y:S04]  /*0c00*/  @!P0 LDG.E.EL R26, desc[UR4][R14.64] ;  /* 0x000000040e1a8981 */ /* 0x000ea8000c2e1900 */
[----:B------:R0:W2:Y:S01]  /*0c10*/  @!P0 LDG.E.EL R27, desc[UR4][R14.64] ;  /* 0x000000040e1b8981 */ /* 0x0000a2000c2e1900 */
[C---:B------:R-:W-:Y:S01]  /*0c20*/  LEA R46, P5, R20.reuse, UR6, 0x2 ;  /* 0x00000006142e7c11 */ /* 0x040fe2000f8a10ff */
[----:B------:R-:W-:Y:S01]  /*0c30*/  IMAD.WIDE R52, R47, 0x4, R52 ;  /* 0x000000042f347825 */ /* 0x000fe200078e0234 */
[----:B0-----:R-:W-:Y:S02]  /*0c40*/  CS2R R14, SRZ ;  /* 0x00000000000e7805 */ /* 0x001fe4000001ff00 */
[----:B------:R-:W-:Y:S02]  /*0c50*/  LEA.HI.X R47, R20, UR7, R21, 0x2, P5 ;  /* 0x00000007142f7c11 */ /* 0x000fe4000a8f1415 */
[----:B------:R-:W-:-:S02]  /*0c60*/  CS2R R20, SRZ ;  /* 0x0000000000147805 */ /* 0x000fc4000001ff00 */
[----:B------:R0:W2:Y:S02]  /*0c70*/  @P4 LDG.E.128 R12, desc[UR4][R22.64] ;  /* 0x00000004160c4981 */ /* 0x0000a4000c1e1d00 */
[----:B0-----:R-:W-:-:S06]  /*0c80*/  CS2R R22, SRZ ;  /* 0x0000000000167805 */ /* 0x001fcc000001ff00 */
[----:B------:R2:W3:Y:S01]  /*0c90*/  @P2 LDG.E.128 R20, desc[UR4][R46.64+-0x11900] ;  /* 0xfee700042e142981 */ /* 0x0004e2000c1e1d00 */
[----:B------:R-:W-:-:S04]  /*0ca0*/  FADD R16, R16, 9.9999997473787516356e-06 ;  /* 0x3727c5ac10107421 */ /* 0x000fc80000000000 */
[----:B------:R-:W0:Y:S02]  /*0cb0*/  MUFU.SQRT R45, R16 ;  /* 0x00000010002d7308 */ /* 0x000e240000002000 */
[C---:B0-----:R-:W-:Y:S02]  /*0cc0*/  FSETP.GT.AND P5, PT, R45.reuse, 8.50705917302346158658e+37, PT ;  /* 0x7e8000002d00780b */ /* 0x041fe40003fa4000 */
[----:B------:R-:W-:Y:S02]  /*0cd0*/  FSETP.GEU.AND P6, PT, R45, 1.175494350822287508e-38, PT ;  /* 0x008000002d00780b */ /* 0x000fe40003fce000 */
[----:B------:R-:W-:-:S09]  /*0ce0*/  FSEL R34, R34, 1, P5 ;  /* 0x3f80000022227808 */ /* 0x000fd20002800000 */
[----:B------:R-:W-:Y:S01]  /*0cf0*/  @P5 FMUL R45, R45, 0.25 ;  /* 0x3e8000002d2d5820 */ /* 0x000fe20000400000 */
[----:B------:R-:W-:Y:S01]  /*0d00*/  ISETP.GE.AND P5, PT, R18, 0x119, PT ;  /* 0x000001191200780c */ /* 0x000fe20003fa6270 */
[----:B------:R-:W-:Y:S02]  /*0d10*/  @!P6 FMUL R34, R34, 16777216 ;  /* 0x4b8000002222e820 */ /* 0x000fe40000400000 */
[----:B------:R-:W-:Y:S01]  /*0d20*/  @!P6 FMUL R45, R45, 16777216 ;  /* 0x4b8000002d2de820 */ /* 0x000fe20000400000 */
[----:B------:R-:W-:Y:S02]  /*0d30*/  ISETP.LT.AND P6, PT, R17, 0x12500, !P5 ;  /* 0x000125001100780c */ /* 0x000fe40006fc1270 */
[----:B--2---:R-:W-:Y:S02]  /*0d40*/  SEL R46, R12, RZ, P4 ;  /* 0x000000ff0c2e7207 */ /* 0x004fe40002000000 */
[----:B------:R-:W-:Y:S02]  /*0d50*/  SEL R47, R13, RZ, P4 ;  /* 0x000000ff0d2f7207 */ /* 0x000fe40002000000 */
[----:B------:R-:W-:-:S02]  /*0d60*/  SEL R16, R14, RZ, P4 ;  /* 0x000000ff0e107207 */ /* 0x000fc40002000000 */
[----:B------:R-:W-:Y:S02]  /*0d70*/  SEL R17, R15, RZ, P4 ;  /* 0x000000ff0f117207 */ /* 0x000fe40002000000 */
[----:B------:R-:W-:-:S04]  /*0d80*/  LEA R50, P4, R19, UR6, 0x2 ;  /* 0x0000000613327c11 */ /* 0x000fc8000f8810ff */
[----:B------:R-:W-:Y:S02]  /*0d90*/  LEA.HI.X R51, R19, UR7, R48, 0x2, P4 ;  /* 0x0000000713337c11 */ /* 0x000fe4000a0f1430 */
[----:B------:R-:W-:Y:S02]  /*0da0*/  ISETP.GT.AND P4, PT, R18, 0x118, !P0 ;  /* 0x000001181200780c */ /* 0x000fe40004784270 */
[----:B---3--:R-:W-:Y:S02]  /*0db0*/  SEL R19, R22, RZ, P2 ;  /* 0x000000ff16137207 */ /* 0x008fe40001000000 */
[----:B------:R-:W-:Y:S02]  /*0dc0*/  SEL R18, R23, RZ, P2 ;  /* 0x000000ff17127207 */ /* 0x000fe40001000000 */
[----:B------:R-:W-:Y:S02]  /*0dd0*/  CS2R R12, SRZ ;  /* 0x00000000000c7805 */ /* 0x000fe4000001ff00 */
[----:B------:R-:W-:-:S02]  /*0de0*/  CS2R R14, SRZ ;  /* 0x00000000000e7805 */ /* 0x000fc4000001ff00 */
[----:B------:R-:W-:Y:S02]  /*0df0*/  SEL R22, R16, R19, !P3 ;  /* 0x0000001310167207 */ /* 0x000fe40005800000 */
[----:B------:R-:W-:Y:S02]  /*0e00*/  SEL R23, R17, R18, !P3 ;  /* 0x0000001211177207 */ /* 0x000fe40005800000 */
[----:B------:R-:W-:Y:S02]  /*0e10*/  CS2R R16, SRZ ;  /* 0x0000000000107805 */ /* 0x000fe4000001ff00 */
[----:B------:R-:W-:Y:S01]  /*0e20*/  CS2R R18, SRZ ;  /* 0x0000000000127805 */ /* 0x000fe2000001ff00 */
[----:B------:R0:W2:Y:S05]  /*0e30*/  @P6 LDG.E.128 R12, desc[UR4][R52.64] ;  /* 0x00000004340c6981 */ /* 0x0000aa000c1e1d00 */
[----:B------:R-:W3:Y:S01]  /*0e40*/  @P4 LDG.E.128 R16, desc[UR4][R50.64+-0x11900] ;  /* 0xfee7000432104981 */ /* 0x000ee2000c1e1d00 */
[----:B------:R-:W1:Y:S01]  /*0e50*/  MUFU.RCP R45, R45 ;  /* 0x0000002d002d7308 */ /* 0x000e620000001000 */
[----:B------:R-:W-:-:S02]  /*0e60*/  SEL R48, R21, RZ, P2 ;  /* 0x000000ff15307207 */ /* 0x000fc40001000000 */
[----:B0-----:R-:W-:Y:S02]  /*0e70*/  SEL R53, R20, RZ, P2 ;  /* 0x000000ff14357207 */ /* 0x001fe40001000000 */
[----:B------:R-:W-:Y:S02]  /*0e80*/  SEL R21, R47, R48, !P3 ;  /* 0x000000302f157207 */ /* 0x000fe40005800000 */
[----:B------:R-:W-:-:S03]  /*0e90*/  SEL R20, R46, R53, !P3 ;  /* 0x000000352e147207 */ /* 0x000fc60005800000 */
[----:B------:R-:W-:Y:S02]  /*0ea0*/  FADD R38, R21, -R38 ;  /* 0x8000002615267221 */ /* 0x000fe40000000000 */
[----:B------:R-:W-:Y:S01]  /*0eb0*/  FADD R35, R20, -R35 ;  /* 0x8000002314237221 */ /* 0x000fe20000000000 */
[----:B-1----:R-:W-:Y:S01]  /*0ec0*/  FMUL R46, R45, R34 ;  /* 0x000000222d2e7220 */ /* 0x002fe20000400000 */
[----:B------:R-:W-:Y:S01]  /*0ed0*/  FADD R34, R22, -R39 ;  /* 0x8000002716227221 */ /* 0x000fe20000000000 */
[----:B------:R-:W-:Y:S01]  /*0ee0*/  FADD R47, R23, -R36 ;  /* 0x80000024172f7221 */ /* 0x000fe20000000000 */
[----:B------:R-:W-:Y:S01]  /*0ef0*/  FMUL R36, R41, R38 ;  /* 0x0000002629247220 */ /* 0x000fe20000400000 */
[----:B------:R-:W-:Y:S01]  /*0f00*/  FMUL R42, R42, R35 ;  /* 0x000000232a2a7220 */ /* 0x000fe20000400000 */
[----:B------:R-:W-:Y:S01]  /*0f10*/  FMUL R43, R43, R34 ;  /* 0x000000222b2b7220 */ /* 0x000fe20000400000 */
[----:B------:R-:W0:Y:S08]  /*0f20*/  LDC.64 R38, c[0x0][0x240] ;  /* 0x00009000ff267b82 */ /* 0x000e300000000a00 */
[----:B------:R-:W1:Y:S01]  /*0f30*/  LDC.64 R34, c[0x0][0x248] ;  /* 0x00009200ff227b82 */ /* 0x000e620000000a00 */
[----:B------:R-:W-:Y:S01]  /*0f40*/  FMUL R44, R44, R47 ;  /* 0x0000002f2c2c7220 */ /* 0x000fe20000400000 */
[----:B----4-:R-:W-:Y:S01]  /*0f50*/  FFMA R30, R42, R30, R33 ;  /* 0x0000001e2a1e7223 */ /* 0x010fe20000000021 */
[----:B------:R-:W-:Y:S01]  /*0f60*/  FFMA R31, R36, R40, R31 ;  /* 0x00000028241f7223 */ /* 0x000fe2000000001f */
[----:B------:R-:W-:Y:S01]  /*0f70*/  FFMA R32, R43, R37, R32 ;  /* 0x000000252b207223 */ /* 0x000fe20000000020 */
[----:B-----5:R-:W-:-:S04]  /*0f80*/  FFMA R6, R44, R6, R11 ;  /* 0x000000062c067223 */ /* 0x020fc8000000000b */
[----:B------:R-:W-:Y:S02]  /*0f90*/  FSETP.GEU.AND P3, PT, R32, RZ, PT ;  /* 0x000000ff2000720b */ /* 0x000fe40003f6e000 */
[----:B------:R-:W-:Y:S01]  /*0fa0*/  FSETP.GEU.AND P2, PT, R6, RZ, PT ;  /* 0x000000ff0600720b */ /* 0x000fe20003f4e000 */
[----:B0-----:R-:W-:-:S04]  /*0fb0*/  IMAD.WIDE R38, R49, 0x4, R38 ;  /* 0x0000000431267825 */ /* 0x001fc800078e0226 */
[----:B-1----:R-:W-:Y:S01]  /*0fc0*/  IMAD.WIDE R34, R49, 0x4, R34 ;  /* 0x0000000431227825 */ /* 0x002fe200078e0222 */
[----:B------:R0:W-:Y:S01]  /*0fd0*/  @!P1 STG.E.128 desc[UR4][R38.64], R20 ;  /* 0x0000001426009986 */ /* 0x0001e2000c101d04 */
[----:B--2---:R-:W-:Y:S02]  /*0fe0*/  SEL R12, R12, RZ, P6 ;  /* 0x000000ff0c0c7207 */ /* 0x004fe40003000000 */
[----:B------:R-:W-:Y:S02]  /*0ff0*/  SEL R13, R13, RZ, P6 ;  /* 0x000000ff0d0d7207 */ /* 0x000fe40003000000 */
[----:B---3--:R-:W-:Y:S02]  /*1000*/  @P5 SEL R12, R16, RZ, P4 ;  /* 0x000000ff100c5207 */ /* 0x008fe40002000000 */
[----:B------:R-:W-:Y:S02]  /*1010*/  SEL R15, R15, RZ, P6 ;  /* 0x000000ff0f0f7207 */ /* 0x000fe40003000000 */
[----:B------:R-:W-:-:S02]  /*1020*/  SEL R14, R14, RZ, P6 ;  /* 0x000000ff0e0e7207 */ /* 0x000fc40003000000 */
[----:B------:R-:W-:Y:S02]  /*1030*/  @P5 SEL R13, R17, RZ, P4 ;  /* 0x000000ff110d5207 */ /* 0x000fe40002000000 */
[----:B------:R-:W-:Y:S01]  /*1040*/  @P5 SEL R15, R19, RZ, P4 ;  /* 0x000000ff130f5207 */ /* 0x000fe20002000000 */
[----:B------:R-:W-:Y:S01]  /*1050*/  FADD R3, R12, -R3 ;  /* 0x800000030c037221 */ /* 0x000fe20000000000 */
[----:B------:R-:W-:Y:S01]  /*1060*/  @P5 SEL R14, R18, RZ, P4 ;  /* 0x000000ff120e5207 */ /* 0x000fe20002000000 */
[----:B------:R-:W-:Y:S02]  /*1070*/  FADD R11, R13, -R2 ;  /* 0x800000020d0b7221 */ /* 0x000fe40000000000 */
[----:B------:R-:W-:Y:S01]  /*1080*/  FADD R17, R15, -R4 ;  /* 0x800000040f117221 */ /* 0x000fe20000000000 */
[----:B------:R-:W-:Y:S01]  /*1090*/  FMUL R3, R0, R3 ;  /* 0x0000000300037220 */ /* 0x000fe20000400000 */
[----:B------:R-:W-:Y:S01]  /*10a0*/  FADD R2, R14, -R5 ;  /* 0x800000050e027221 */ /* 0x000fe20000000000 */
[----:B------:R-:W-:Y:S01]  /*10b0*/  FSETP.GEU.AND P4, PT, R31, RZ, PT ;  /* 0x000000ff1f00720b */ /* 0x000fe20003f8e000 */
[----:B------:R-:W-:Y:S01]  /*10c0*/  FMUL R46, R46, R17 ;  /* 0x000000112e2e7220 */ /* 0x000fe20000400000 */
[----:B------:R-:W-:Y:S01]  /*10d0*/  FSETP.GEU.AND P5, PT, R30, RZ, PT ;  /* 0x000000ff1e00720b */ /* 0x000fe20003fae000 */
[----:B------:R-:W-:Y:S01]  /*10e0*/  FMUL R29, R29, R2 ;  /* 0x000000021d1d7220 */ /* 0x000fe20000400000 */
[----:B------:R-:W-:Y:S01]  /*10f0*/  FFMA R3, R3, R7, R24 ;  /* 0x0000000703037223 */ /* 0x000fe20000000018 */
[----:B------:R-:W-:Y:S01]  /*1100*/  FMUL R28, R28, R11 ;  /* 0x0000000b1c1c7220 */ /* 0x000fe20000400000 */
[----:B------:R-:W-:Y:S01]  /*1110*/  SEL R7, R6, RZ, P2 ;  /* 0x000000ff06077207 */ /* 0x000fe20001000000 */
[----:B------:R-:W-:Y:S01]  /*1120*/  FFMA R10, R46, R10, R27 ;  /* 0x0000000a2e0a7223 */ /* 0x000fe2000000001b */
[----:B------:R-:W-:-:S02]  /*1130*/  SEL R6, R32, RZ, P3 ;  /* 0x000000ff20067207 */ /* 0x000fc40001800000 */
[----:B------:R-:W-:Y:S02]  /*1140*/  SEL R5, R31, RZ, P4 ;  /* 0x000000ff1f057207 */ /* 0x000fe40002000000 */
[----:B------:R-:W-:Y:S01]  /*1150*/  SEL R4, R30, RZ, P5 ;  /* 0x000000ff1e047207 */ /* 0x000fe20002800000 */
[----:B------:R-:W-:Y:S01]  /*1160*/  FFMA R9, R29, R9, R26 ;  /* 0x000000091d097223 */ /* 0x000fe2000000001a */
[----:B------:R-:W-:Y:S01]  /*1170*/  FFMA R8, R28, R8, R25 ;  /* 0x000000081c087223 */ /* 0x000fe20000000019 */
[----:B------:R0:W-:Y:S04]  /*1180*/  @!P0 STG.E.128 desc[UR4][R38.64+0x800], R12 ;  /* 0x0008000c26008986 */ /* 0x0001e8000c101d04 */
[----:B------:R0:W-:Y:S01]  /*1190*/  @!P1 STG.E.128 desc[UR4][R34.64], R4 ;  /* 0x0000000422009986 */ /* 0x0001e2000c101d04 */
[----:B------:R-:W-:-:S02]  /*11a0*/  FSETP.GEU.AND P1, PT, R10, RZ, PT ;  /* 0x000000ff0a00720b */ /* 0x000fc40003f2e000 */
[----:B------:R-:W-:Y:S02]  /*11b0*/  FSETP.GEU.AND P2, PT, R9, RZ, PT ;  /* 0x000000ff0900720b */ /* 0x000fe40003f4e000 */
[----:B------:R-:W-:Y:S02]  /*11c0*/  FSETP.GEU.AND P3, PT, R8, RZ, PT ;  /* 0x000000ff0800720b */ /* 0x000fe40003f6e000 */
[----:B------:R-:W-:Y:S02]  /*11d0*/  FSETP.GEU.AND P4, PT, R3, RZ, PT ;  /* 0x000000ff0300720b */ /* 0x000fe40003f8e000 */
[----:B------:R-:W-:Y:S02]  /*11e0*/  SEL R11, R10, RZ, P1 ;  /* 0x000000ff0a0b7207 */ /* 0x000fe40000800000 */
[----:B------:R-:W-:Y:S02]  /*11f0*/  SEL R10, R9, RZ, P2 ;  /* 0x000000ff090a7207 */ /* 0x000fe40001000000 */
[----:B------:R-:W-:-:S02]  /*1200*/  SEL R9, R8, RZ, P3 ;  /* 0x000000ff08097207 */ /* 0x000fc40001800000 */
[----:B------:R-:W-:Y:S01]  /*1210*/  SEL R8, R3, RZ, P4 ;  /* 0x000000ff03087207 */ /* 0x000fe20002000000 */
[----:B0-----:R-:W-:Y:S06]  /*1220*/  @P0 EXIT ;  /* 0x000000000000094d */ /* 0x001fec0003800000 */
[----:B------:R-:W-:Y:S01]  /*1230*/  STG.E.128 desc[UR4][R34.64+0x800], R8 ;  /* 0x0008000822007986 */ /* 0x000fe2000c101d04 */
[----:B------:R-:W-:Y:S05]  /*1240*/  EXIT ;  /* 0x000000000000794d */ /* 0x000fea0003800000 */
.L_x_0:
[----:B------:R-:W-:-:S00]  /*1250*/  BRA `(.L_x_0) ;  /* 0xfffffffc00fc7947 */ /* 0x000fc0000383ffff */
[----:B------:R-:W-:-:S00]  /*1260*/  NOP ;  /* 0x0000000000007918 */ /* 0x000fc00000000000 */
        /* <DEDUP_REMOVED lines=9> */
.L_x_1:


//--------------------- .nv.global.init           --------------------------
	.section	.nv.global.init,"aw",@progbits
.nv.global.init:
	.type		_$_str,@object
	.size		_$_str,(_$_str_$_2 - _$_str)
_$_str:
        /*0000*/ 	.byte	0x5f, 0x5f, 0x43, 0x55, 0x44, 0x41, 0x5f, 0x46, 0x54, 0x5a, 0x00
	.type		_$_str_$_2,@object
	.size		_$_str_$_2,(.L_1 - _$_str_$_2)
_$_str_$_2:
        /*000b*/ 	.byte	0x5f, 0x5f, 0x43, 0x55, 0x44, 0x41, 0x5f, 0x50, 0x52, 0x45, 0x43, 0x5f, 0x53, 0x51, 0x52, 0x54
        /*001b*/ 	.byte	0x00
.L_1:


//--------------------- .nv.constant0.triton_poi_fused__native_batch_norm_legit_no_training_cat_relu_57 --------------------------
	.section	.nv.constant0.triton_poi_fused__native_batch_norm_legit_no_training_cat_relu_57,"a",@progbits
	.sectionflags	@""
	.align	4
.nv.constant0.triton_poi_fused__native_batch_norm_legit_no_training_cat_relu_57:
	.zero		596
